//
// Generated by NVIDIA NVVM Compiler
//
// Compiler Build ID: CL-36424714
// Cuda compilation tools, release 13.0, V13.0.88
// Based on NVVM 20.0.0
//

.version 9.0
.target sm_100
.address_size 64

	// .globl	_Z12searchKernelPKciiS0_Pi

.visible .entry _Z12searchKernelPKciiS0_Pi(
	.param .u64 .ptr .align 1 _Z12searchKernelPKciiS0_Pi_param_0,
	.param .u32 _Z12searchKernelPKciiS0_Pi_param_1,
	.param .u32 _Z12searchKernelPKciiS0_Pi_param_2,
	.param .u64 .ptr .align 1 _Z12searchKernelPKciiS0_Pi_param_3,
	.param .u64 .ptr .align 1 _Z12searchKernelPKciiS0_Pi_param_4
)
{
	.reg .pred 	%p<5>;
	.reg .b16 	%rs<5>;
	.reg .b32 	%r<13>;
	.reg .b64 	%rd<12>;

	ld.param.u64 	%rd4, [_Z12searchKernelPKciiS0_Pi_param_0];
	ld.param.u32 	%r5, [_Z12searchKernelPKciiS0_Pi_param_1];
	ld.param.u32 	%r6, [_Z12searchKernelPKciiS0_Pi_param_2];
	ld.param.u64 	%rd5, [_Z12searchKernelPKciiS0_Pi_param_3];
	ld.param.u64 	%rd6, [_Z12searchKernelPKciiS0_Pi_param_4];
	mov.u32 	%r7, %ctaid.x;
	mov.u32 	%r8, %ntid.x;
	mov.u32 	%r9, %tid.x;
	mad.lo.s32 	%r1, %r7, %r8, %r9;
	setp.ge.s32 	%p1, %r1, %r6;
	@%p1 bra 	$L__BB0_6;
	mul.lo.s32 	%r2, %r5, %r1;
	setp.lt.s32 	%p2, %r5, 1;
	@%p2 bra 	$L__BB0_5;
	cvta.to.global.u64 	%rd1, %rd4;
	cvta.to.global.u64 	%rd2, %rd5;
	cvt.s64.s32 	%rd3, %r2;
	mov.b32 	%r12, 0;
	bra.uni 	$L__BB0_4;
$L__BB0_3:
	add.s32 	%r12, %r12, 1;
	setp.eq.s32 	%p4, %r12, %r5;
	@%p4 bra 	$L__BB0_5;
$L__BB0_4:
	cvt.u64.u32 	%rd7, %r12;
	add.s64 	%rd8, %rd7, %rd3;
	add.s64 	%rd9, %rd1, %rd8;
	ld.global.nc.u8 	%rs1, [%rd9];
	cvt.u16.u8 	%rs2, %rs1;
	add.s64 	%rd10, %rd2, %rd7;
	ld.global.nc.u8 	%rs3, [%rd10];
	cvt.u16.u8 	%rs4, %rs3;
	setp.eq.s16 	%p3, %rs2, %rs4;
	@%p3 bra 	$L__BB0_3;
	bra.uni 	$L__BB0_6;
$L__BB0_5:
	cvta.to.global.u64 	%rd11, %rd6;
	atom.global.add.u32 	%r11, [%rd11], 1;
$L__BB0_6:
	ret;

}
	// .globl	_Z17searchKernelMultiPKciiS0_iPi
.visible .entry _Z17searchKernelMultiPKciiS0_iPi(
	.param .u64 .ptr .align 1 _Z17searchKernelMultiPKciiS0_iPi_param_0,
	.param .u32 _Z17searchKernelMultiPKciiS0_iPi_param_1,
	.param .u32 _Z17searchKernelMultiPKciiS0_iPi_param_2,
	.param .u64 .ptr .align 1 _Z17searchKernelMultiPKciiS0_iPi_param_3,
	.param .u32 _Z17searchKernelMultiPKciiS0_iPi_param_4,
	.param .u64 .ptr .align 1 _Z17searchKernelMultiPKciiS0_iPi_param_5
)
{
	.reg .pred 	%p<11>;
	.reg .b16 	%rs<5>;
	.reg .b32 	%r<38>;
	.reg .b64 	%rd<24>;

	ld.param.u64 	%rd11, [_Z17searchKernelMultiPKciiS0_iPi_param_0];
	ld.param.u32 	%r17, [_Z17searchKernelMultiPKciiS0_iPi_param_1];
	ld.param.u32 	%r19, [_Z17searchKernelMultiPKciiS0_iPi_param_2];
	ld.param.u64 	%rd12, [_Z17searchKernelMultiPKciiS0_iPi_param_3];
	ld.param.u32 	%r18, [_Z17searchKernelMultiPKciiS0_iPi_param_4];
	ld.param.u64 	%rd13, [_Z17searchKernelMultiPKciiS0_iPi_param_5];
	cvta.to.global.u64 	%rd1, %rd13;
	mov.u32 	%r20, %ctaid.x;
	mov.u32 	%r21, %ntid.x;
	mov.u32 	%r22, %tid.x;
	mad.lo.s32 	%r1, %r20, %r21, %r22;
	setp.ge.s32 	%p1, %r1, %r19;
	@%p1 bra 	$L__BB1_15;
	mul.lo.s32 	%r2, %r17, %r1;
	setp.lt.s32 	%p2, %r18, 1;
	@%p2 bra 	$L__BB1_15;
	setp.lt.s32 	%p3, %r17, 1;
	@%p3 bra 	$L__BB1_9;
	cvta.to.global.u64 	%rd2, %rd11;
	cvta.to.global.u64 	%rd3, %rd12;
	cvt.s64.s32 	%rd4, %r2;
	mov.b32 	%r33, 0;
$L__BB1_4:
	mul.lo.s32 	%r4, %r33, %r17;
	mov.b32 	%r34, 0;
$L__BB1_5:
	cvt.u64.u32 	%rd15, %r34;
	add.s64 	%rd16, %rd15, %rd4;
	add.s64 	%rd17, %rd2, %rd16;
	ld.global.nc.u8 	%rs1, [%rd17];
	cvt.u16.u8 	%rs2, %rs1;
	add.s32 	%r31, %r34, %r4;
	cvt.u64.u32 	%rd18, %r31;
	add.s64 	%rd19, %rd3, %rd18;
	ld.global.nc.u8 	%rs3, [%rd19];
	cvt.u16.u8 	%rs4, %rs3;
	setp.ne.s16 	%p8, %rs2, %rs4;
	@%p8 bra 	$L__BB1_8;
	add.s32 	%r34, %r34, 1;
	setp.ne.s32 	%p9, %r34, %r17;
	@%p9 bra 	$L__BB1_5;
	mul.wide.u32 	%rd20, %r33, 4;
	add.s64 	%rd21, %rd1, %rd20;
	atom.global.add.u32 	%r32, [%rd21], 1;
$L__BB1_8:
	add.s32 	%r33, %r33, 1;
	setp.eq.s32 	%p10, %r33, %r18;
	@%p10 bra 	$L__BB1_15;
	bra.uni 	$L__BB1_4;
$L__BB1_9:
	and.b32  	%r8, %r18, 3;
	setp.lt.u32 	%p4, %r18, 4;
	mov.b32 	%r36, 0;
	@%p4 bra 	$L__BB1_12;
	and.b32  	%r36, %r18, 2147483644;
	neg.s32 	%r35, %r36;
	add.s64 	%rd22, %rd1, 8;
$L__BB1_11:
	atom.global.add.u32 	%r24, [%rd22+-8], 1;
	atom.global.add.u32 	%r25, [%rd22+-4], 1;
	atom.global.add.u32 	%r26, [%rd22], 1;
	atom.global.add.u32 	%r27, [%rd22+4], 1;
	add.s32 	%r35, %r35, 4;
	add.s64 	%rd22, %rd22, 16;
	setp.ne.s32 	%p5, %r35, 0;
	@%p5 bra 	$L__BB1_11;
$L__BB1_12:
	setp.eq.s32 	%p6, %r8, 0;
	@%p6 bra 	$L__BB1_15;
	mul.wide.u32 	%rd14, %r36, 4;
	add.s64 	%rd23, %rd1, %rd14;
	neg.s32 	%r37, %r8;
$L__BB1_14:
	.pragma "nounroll";
	atom.global.add.u32 	%r28, [%rd23], 1;
	add.s64 	%rd23, %rd23, 4;
	add.s32 	%r37, %r37, 1;
	setp.ne.s32 	%p7, %r37, 0;
	@%p7 bra 	$L__BB1_14;
$L__BB1_15:
	ret;

}


// ===== COMPILED SASS (sm_100) =====

	.target	sm_100

	.elftype	@"ET_EXEC"


//--------------------- .note.nv.tkinfo           --------------------------
	.section	.note.nv.tkinfo,"",@"SHT_NOTE"
	.sectionflags	@"SHF_NOTE_NV_TKINFO"
	.tkinfo
        /*0018*/ 	.word	0x00000002
        /*0030*/ 	.string	""
        /*0030*/ 	.string	"ptxas"
        /*0030*/ 	.string	"Cuda compilation tools, release 13.0, V13.0.88"
        /*0030*/ 	.string	"Build cuda_13.0.r13.0/compiler.36424714_0"
        /*0030*/ 	.string	"-arch sm_100 -m 64 "



//--------------------- .note.nv.cuinfo           --------------------------
	.section	.note.nv.cuinfo,"",@"SHT_NOTE"
	.sectionflags	@"SHF_NOTE_NV_CUINFO"
        /*0018*/ 	.short	0x0002
        /*001a*/ 	.short	0x0064
        /*001c*/ 	.short	0x0082
	.zero		2


//--------------------- .nv.info                  --------------------------
	.section	.nv.info,"",@"SHT_CUDA_INFO"
	.align	4


	//----- nvinfo : EIATTR_REGCOUNT
	.align		4
        /*0000*/ 	.byte	0x04, 0x2f
        /*0002*/ 	.short	(.L_1 - .L_0)
	.align		4
.L_0:
        /*0004*/ 	.word	index@(_Z12searchKernelPKciiS0_Pi)
        /*0008*/ 	.word	0x0000000c


	//----- nvinfo : EIATTR_FRAME_SIZE
	.align		4
.L_1:
        /*000c*/ 	.byte	0x04, 0x11
        /*000e*/ 	.short	(.L_3 - .L_2)
	.align		4
.L_2:
        /*0010*/ 	.word	index@(_Z12searchKernelPKciiS0_Pi)
        /*0014*/ 	.word	0x00000000


	//----- nvinfo : EIATTR_REGCOUNT
	.align		4
.L_3:
        /*0018*/ 	.byte	0x04, 0x2f
        /*001a*/ 	.short	(.L_5 - .L_4)
	.align		4
.L_4:
        /*001c*/ 	.word	index@(_Z17searchKernelMultiPKciiS0_iPi)
        /*0020*/ 	.word	0x0000000c


	//----- nvinfo : EIATTR_FRAME_SIZE
	.align		4
.L_5:
        /*0024*/ 	.byte	0x04, 0x11
        /*0026*/ 	.short	(.L_7 - .L_6)
	.align		4
.L_6:
        /*0028*/ 	.word	index@(_Z17searchKernelMultiPKciiS0_iPi)
        /*002c*/ 	.word	0x00000000


	//----- nvinfo : EIATTR_MIN_STACK_SIZE
	.align		4
.L_7:
        /*0030*/ 	.byte	0x04, 0x12
        /*0032*/ 	.short	(.L_9 - .L_8)
	.align		4
.L_8:
        /*0034*/ 	.word	index@(_Z17searchKernelMultiPKciiS0_iPi)
        /*0038*/ 	.word	0x00000000


	//----- nvinfo : EIATTR_MIN_STACK_SIZE
	.align		4
.L_9:
        /*003c*/ 	.byte	0x04, 0x12
        /*003e*/ 	.short	(.L_11 - .L_10)
	.align		4
.L_10:
        /*0040*/ 	.word	index@(_Z12searchKernelPKciiS0_Pi)
        /*0044*/ 	.word	0x00000000
.L_11:


//--------------------- .nv.compat                --------------------------
	.section	.nv.compat,"",@"SHT_CUDA_COMPAT_INFO"
	.align	4
        /*0000*/ 	.byte	0x02, 0x09, 0x00, 0x00, 0x02, 0x02, 0x01, 0x00, 0x02, 0x05, 0x05, 0x00, 0x03, 0x07, 0x01, 0x01
        /*0010*/ 	.byte	0x02, 0x03, 0x00, 0x00, 0x02, 0x06, 0x01, 0x00, 0x04, 0x0b, 0x08, 0x00, 0x09, 0x00, 0x00, 0x00
        /*0020*/ 	.byte	0x00, 0x00, 0x00, 0x00


//--------------------- .nv.info._Z17searchKernelMultiPKciiS0_iPi --------------------------
	.section	.nv.info._Z17searchKernelMultiPKciiS0_iPi,"",@"SHT_CUDA_INFO"
	.sectionflags	@""
	.align	4


	//----- nvinfo : EIATTR_CUDA_API_VERSION
	.align		4
        /*0000*/ 	.byte	0x04, 0x37
        /*0002*/ 	.short	(.L_13 - .L_12)
.L_12:
        /*0004*/ 	.word	0x00000082


	//----- nvinfo : EIATTR_KPARAM_INFO
	.align		4
.L_13:
        /*0008*/ 	.byte	0x04, 0x17
        /*000a*/ 	.short	(.L_15 - .L_14)
.L_14:
        /*000c*/ 	.word	0x00000000
        /*0010*/ 	.short	0x0005
        /*0012*/ 	.short	0x0020
        /*0014*/ 	.byte	0x00, 0xf5, 0x21, 0x00


	//----- nvinfo : EIATTR_KPARAM_INFO
	.align		4
.L_15:
        /*0018*/ 	.byte	0x04, 0x17
        /*001a*/ 	.short	(.L_17 - .L_16)
.L_16:
        /*001c*/ 	.word	0x00000000
        /*0020*/ 	.short	0x0004
        /*0022*/ 	.short	0x0018
        /*0024*/ 	.byte	0x00, 0xf0, 0x11, 0x00


	//----- nvinfo : EIATTR_KPARAM_INFO
	.align		4
.L_17:
        /*0028*/ 	.byte	0x04, 0x17
        /*002a*/ 	.short	(.L_19 - .L_18)
.L_18:
        /*002c*/ 	.word	0x00000000
        /*0030*/ 	.short	0x0003
        /*0032*/ 	.short	0x0010
        /*0034*/ 	.byte	0x00, 0xf5, 0x21, 0x00


	//----- nvinfo : EIATTR_KPARAM_INFO
	.align		4
.L_19:
        /*0038*/ 	.byte	0x04, 0x17
        /*003a*/ 	.short	(.L_21 - .L_20)
.L_20:
        /*003c*/ 	.word	0x00000000
        /*0040*/ 	.short	0x0002
        /*0042*/ 	.short	0x000c
        /*0044*/ 	.byte	0x00, 0xf0, 0x11, 0x00


	//----- nvinfo : EIATTR_KPARAM_INFO
	.align		4
.L_21:
        /*0048*/ 	.byte	0x04, 0x17
        /*004a*/ 	.short	(.L_23 - .L_22)
.L_22:
        /*004c*/ 	.word	0x00000000
        /*0050*/ 	.short	0x0001
        /*0052*/ 	.short	0x0008
        /*0054*/ 	.byte	0x00, 0xf0, 0x11, 0x00


	//----- nvinfo : EIATTR_KPARAM_INFO
	.align		4
.L_23:
        /*0058*/ 	.byte	0x04, 0x17
        /*005a*/ 	.short	(.L_25 - .L_24)
.L_24:
        /*005c*/ 	.word	0x00000000
        /*0060*/ 	.short	0x0000
        /*0062*/ 	.short	0x0000
        /*0064*/ 	.byte	0x00, 0xf5, 0x21, 0x00


	//----- nvinfo : EIATTR_SPARSE_MMA_MASK
	.align		4
.L_25:
        /*0068*/ 	.byte	0x03, 0x50
        /*006a*/ 	.short	0x0000


	//----- nvinfo : EIATTR_MAXREG_COUNT
	.align		4
        /*006c*/ 	.byte	0x03, 0x1b
        /*006e*/ 	.short	0x00ff


	//----- nvinfo : EIATTR_MERCURY_ISA_VERSION
	.align		4
        /*0070*/ 	.byte	0x03, 0x5f
        /*0072*/ 	.short	0x0101


	//----- nvinfo : EIATTR_INT_WARP_WIDE_INSTR_OFFSETS
	.align		4
        /*0074*/ 	.byte	0x04, 0x31
        /*0076*/ 	.short	(.L_27 - .L_26)


	//   ....[0]....
.L_26:
        /*0078*/ 	.word	0x00000280


	//   ....[1]....
        /*007c*/ 	.word	0x00000420


	//   ....[2]....
        /*0080*/ 	.word	0x00000560


	//----- nvinfo : EIATTR_VRC_CTA_INIT_COUNT
	.align		4
.L_27:
        /*0084*/ 	.byte	0x02, 0x4a
	.zero		1
	.zero		1


	//----- nvinfo : EIATTR_EXIT_INSTR_OFFSETS
	.align		4
        /*0088*/ 	.byte	0x04, 0x1c
        /*008a*/ 	.short	(.L_29 - .L_28)


	//   ....[0]....
.L_28:
        /*008c*/ 	.word	0x00000070


	//   ....[1]....
        /*0090*/ 	.word	0x000000a0


	//   ....[2]....
        /*0094*/ 	.word	0x00000330


	//   ....[3]....
        /*0098*/ 	.word	0x00000510


	//   ....[4]....
        /*009c*/ 	.word	0x00000600


	//----- nvinfo : EIATTR_CRS_STACK_SIZE
	.align		4
.L_29:
        /*00a0*/ 	.byte	0x04, 0x1e
        /*00a2*/ 	.short	(.L_31 - .L_30)
.L_30:
        /*00a4*/ 	.word	0x00000000


	//----- nvinfo : EIATTR_CBANK_PARAM_SIZE
	.align		4
.L_31:
        /*00a8*/ 	.byte	0x03, 0x19
        /*00aa*/ 	.short	0x0028


	//----- nvinfo : EIATTR_PARAM_CBANK
	.align		4
        /*00ac*/ 	.byte	0x04, 0x0a
        /*00ae*/ 	.short	(.L_33 - .L_32)
	.align		4
.L_32:
        /*00b0*/ 	.word	index@(.nv.constant0._Z17searchKernelMultiPKciiS0_iPi)
        /*00b4*/ 	.short	0x0380
        /*00b6*/ 	.short	0x0028


	//----- nvinfo : EIATTR_SW_WAR
	.align		4
.L_33:
        /*00b8*/ 	.byte	0x04, 0x36
        /*00ba*/ 	.short	(.L_35 - .L_34)
.L_34:
        /*00bc*/ 	.word	0x00000008
.L_35:


//--------------------- .nv.info._Z12searchKernelPKciiS0_Pi --------------------------
	.section	.nv.info._Z12searchKernelPKciiS0_Pi,"",@"SHT_CUDA_INFO"
	.sectionflags	@""
	.align	4


	//----- nvinfo : EIATTR_CUDA_API_VERSION
	.align		4
        /*0000*/ 	.byte	0x04, 0x37
        /*0002*/ 	.short	(.L_37 - .L_36)
.L_36:
        /*0004*/ 	.word	0x00000082


	//----- nvinfo : EIATTR_KPARAM_INFO
	.align		4
.L_37:
        /*0008*/ 	.byte	0x04, 0x17
        /*000a*/ 	.short	(.L_39 - .L_38)
.L_38:
        /*000c*/ 	.word	0x00000000
        /*0010*/ 	.short	0x0004
        /*0012*/ 	.short	0x0018
        /*0014*/ 	.byte	0x00, 0xf5, 0x21, 0x00


	//----- nvinfo : EIATTR_KPARAM_INFO
	.align		4
.L_39:
        /*0018*/ 	.byte	0x04, 0x17
        /*001a*/ 	.short	(.L_41 - .L_40)
.L_40:
        /*001c*/ 	.word	0x00000000
        /*0020*/ 	.short	0x0003
        /*0022*/ 	.short	0x0010
        /*0024*/ 	.byte	0x00, 0xf5, 0x21, 0x00


	//----- nvinfo : EIATTR_KPARAM_INFO
	.align		4
.L_41:
        /*0028*/ 	.byte	0x04, 0x17
        /*002a*/ 	.short	(.L_43 - .L_42)
.L_42:
        /*002c*/ 	.word	0x00000000
        /*0030*/ 	.short	0x0002
        /*0032*/ 	.short	0x000c
        /*0034*/ 	.byte	0x00, 0xf0, 0x11, 0x00


	//----- nvinfo : EIATTR_KPARAM_INFO
	.align		4
.L_43:
        /*0038*/ 	.byte	0x04, 0x17
        /*003a*/ 	.short	(.L_45 - .L_44)
.L_44:
        /*003c*/ 	.word	0x00000000
        /*0040*/ 	.short	0x0001
        /*0042*/ 	.short	0x0008
        /*0044*/ 	.byte	0x00, 0xf0, 0x11, 0x00


	//----- nvinfo : EIATTR_KPARAM_INFO
	.align		4
.L_45:
        /*0048*/ 	.byte	0x04, 0x17
        /*004a*/ 	.short	(.L_47 - .L_46)
.L_46:
        /*004c*/ 	.word	0x00000000
        /*0050*/ 	.short	0x0000
        /*0052*/ 	.short	0x0000
        /*0054*/ 	.byte	0x00, 0xf5, 0x21, 0x00


	//----- nvinfo : EIATTR_SPARSE_MMA_MASK
	.align		4
.L_47:
        /*0058*/ 	.byte	0x03, 0x50
        /*005a*/ 	.short	0x0000


	//----- nvinfo : EIATTR_MAXREG_COUNT
	.align		4
        /*005c*/ 	.byte	0x03, 0x1b
        /*005e*/ 	.short	0x00ff


	//----- nvinfo : EIATTR_MERCURY_ISA_VERSION
	.align		4
        /*0060*/ 	.byte	0x03, 0x5f
        /*0062*/ 	.short	0x0101


	//----- nvinfo : EIATTR_INT_WARP_WIDE_INSTR_OFFSETS
	.align		4
        /*0064*/ 	.byte	0x04, 0x31
        /*0066*/ 	.short	(.L_49 - .L_48)


	//   ....[0]....
.L_48:
        /*0068*/ 	.word	0x00000210


	//----- nvinfo : EIATTR_VRC_CTA_INIT_COUNT
	.align		4
.L_49:
        /*006c*/ 	.byte	0x02, 0x4a
	.zero		1
	.zero		1


	//----- nvinfo : EIATTR_EXIT_INSTR_OFFSETS
	.align		4
        /*0070*/ 	.byte	0x04, 0x1c
        /*0072*/ 	.short	(.L_51 - .L_50)


	//   ....[0]....
.L_50:
        /*0074*/ 	.word	0x00000070


	//   ....[1]....
        /*0078*/ 	.word	0x000001d0


	//   ....[2]....
        /*007c*/ 	.word	0x00000260


	//----- nvinfo : EIATTR_CBANK_PARAM_SIZE
	.align		4
.L_51:
        /*0080*/ 	.byte	0x03, 0x19
        /*0082*/ 	.short	0x0020


	//----- nvinfo : EIATTR_PARAM_CBANK
	.align		4
        /*0084*/ 	.byte	0x04, 0x0a
        /*0086*/ 	.short	(.L_53 - .L_52)
	.align		4
.L_52:
        /*0088*/ 	.word	index@(.nv.constant0._Z12searchKernelPKciiS0_Pi)
        /*008c*/ 	.short	0x0380
        /*008e*/ 	.short	0x0020


	//----- nvinfo : EIATTR_SW_WAR
	.align		4
.L_53:
        /*0090*/ 	.byte	0x04, 0x36
        /*0092*/ 	.short	(.L_55 - .L_54)
.L_54:
        /*0094*/ 	.word	0x00000008
.L_55:


//--------------------- .nv.callgraph             --------------------------
	.section	.nv.callgraph,"",@"SHT_CUDA_CALLGRAPH"
	.align	4
	.sectionentsize	8
	.align		4
        /*0000*/ 	.word	0x00000000
	.align		4
        /*0004*/ 	.word	0xffffffff
	.align		4
        /*0008*/ 	.word	0x00000000
	.align		4
        /*000c*/ 	.word	0xfffffffe
	.align		4
        /*0010*/ 	.word	0x00000000
	.align		4
        /*0014*/ 	.word	0xfffffffd
	.align		4
        /*0018*/ 	.word	0x00000000
	.align		4
        /*001c*/ 	.word	0xfffffffc


//--------------------- .text._Z17searchKernelMultiPKciiS0_iPi --------------------------
	.section	.text._Z17searchKernelMultiPKciiS0_iPi,"ax",@progbits
	.align	128
        .global         _Z17searchKernelMultiPKciiS0_iPi
        .type           _Z17searchKernelMultiPKciiS0_iPi,@function
        .size           _Z17searchKernelMultiPKciiS0_iPi,(.L_x_13 - _Z17searchKernelMultiPKciiS0_iPi)
        .other          _Z17searchKernelMultiPKciiS0_iPi,@"STO_CUDA_ENTRY STV_DEFAULT"
_Z17searchKernelMultiPKciiS0_iPi:
.text._Z17searchKernelMultiPKciiS0_iPi:
[----:B------:R-:W-:Y:S01]  /*0000*/  LDC R1, c[0x0][0x37c] ;  /* 0x0000df00ff017b82 */ /* 0x000fe20000000800 */
[----:B------:R-:W0:Y:S07]  /*0010*/  S2R R3, SR_TID.X ;  /* 0x0000000000037919 */ /* 0x000e2e0000002100 */
[----:B------:R-:W0:Y:S01]  /*0020*/  S2UR UR4, SR_CTAID.X ;  /* 0x00000000000479c3 */ /* 0x000e220000002500 */
[----:B------:R-:W1:Y:S07]  /*0030*/  LDCU UR5, c[0x0][0x38c] ;  /* 0x00007180ff0577ac */ /* 0x000e6e0008000800 */
[----:B------:R-:W0:Y:S02]  /*0040*/  LDC R0, c[0x0][0x360] ;  /* 0x0000d800ff007b82 */ /* 0x000e240000000800 */
[----:B0-----:R-:W-:-:S05]  /*0050*/  IMAD R0, R0, UR4, R3 ;  /* 0x0000000400007c24 */ /* 0x001fca000f8e0203 */
[----:B-1----:R-:W-:-:S13]  /*0060*/  ISETP.GE.AND P0, PT, R0, UR5, PT ;  /* 0x0000000500007c0c */ /* 0x002fda000bf06270 */
[----:B------:R-:W-:Y:S05]  /*0070*/  @P0 EXIT ;  /* 0x000000000000094d */ /* 0x000fea0003800000 */
[----:B------:R-:W0:Y:S02]  /*0080*/  LDC R2, c[0x0][0x398] ;  /* 0x0000e600ff027b82 */ /* 0x000e240000000800 */
[----:B0-----:R-:W-:-:S13]  /*0090*/  ISETP.GE.AND P0, PT, R2, 0x1, PT ;  /* 0x000000010200780c */ /* 0x001fda0003f06270 */
[----:B------:R-:W-:Y:S05]  /*00a0*/  @!P0 EXIT ;  /* 0x000000000000894d */ /* 0x000fea0003800000 */
[----:B------:R-:W0:Y:S01]  /*00b0*/  LDCU UR4, c[0x0][0x388] ;  /* 0x00007100ff0477ac */ /* 0x000e220008000800 */
[----:B------:R-:W1:Y:S01]  /*00c0*/  LDCU.64 UR6, c[0x0][0x358] ;  /* 0x00006b00ff0677ac */ /* 0x000e620008000a00 */
[----:B0-----:R-:W-:Y:S02]  /*00d0*/  UISETP.GE.AND UP0, UPT, UR4, 0x1, UPT ;  /* 0x000000010400788c */ /* 0x001fe4000bf06270 */
[----:B------:R-:W-:-:S07]  /*00e0*/  IMAD R0, R0, UR4, RZ ;  /* 0x0000000400007c24 */ /* 0x000fce000f8e02ff */
[----:B-1----:R-:W-:Y:S05]  /*00f0*/  BRA.U !UP0, `(.L_x_0) ;  /* 0x0000000108947547 */ /* 0x002fea000b800000 */
[----:B------:R-:W-:Y:S01]  /*0100*/  SHF.R.S32.HI R8, RZ, 0x1f, R0 ;  /* 0x0000001fff087819 */ /* 0x000fe20000011400 */
[----:B------:R-:W-:-:S07]  /*0110*/  IMAD.MOV.U32 R7, RZ, RZ, RZ ;  /* 0x000000ffff077224 */ /* 0x000fce00078e00ff */
.L_x_5:
[----:B0-----:R-:W0:Y:S01]  /*0120*/  LDC R9, c[0x0][0x388] ;  /* 0x0000e200ff097b82 */ /* 0x001e220000000800 */
[----:B------:R-:W-:Y:S04]  /*0130*/  BSSY.RECONVERGENT B0, `(.L_x_1) ;  /* 0x000001b000007945 */ /* 0x000fe80003800200 */
[----:B------:R-:W-:Y:S01]  /*0140*/  BSSY.RELIABLE B1, `(.L_x_2) ;  /* 0x0000011000017945 */ /* 0x000fe20003800100 */
[----:B------:R-:W-:Y:S01]  /*0150*/  IMAD.MOV.U32 R6, RZ, RZ, RZ ;  /* 0x000000ffff067224 */ /* 0x000fe200078e00ff */
[----:B------:R-:W1:Y:S01]  /*0160*/  LDCU.64 UR8, c[0x0][0x380] ;  /* 0x00007000ff0877ac */ /* 0x000e620008000a00 */
[----:B------:R-:W2:Y:S05]  /*0170*/  LDCU.64 UR10, c[0x0][0x390] ;  /* 0x00007200ff0a77ac */ /* 0x000eaa0008000a00 */
.L_x_4:
[----:B0-----:R-:W-:Y:S01]  /*0180*/  IMAD R4, R7, R9, R6 ;  /* 0x0000000907047224 */ /* 0x001fe200078e0206 */
[----:B-1----:R-:W-:-:S04]  /*0190*/  IADD3 R2, P0, P1, R6, UR8, R0 ;  /* 0x0000000806027c10 */ /* 0x002fc8000f91e000 */
[----:B--2---:R-:W-:Y:S02]  /*01a0*/  IADD3 R4, P2, PT, R4, UR10, RZ ;  /* 0x0000000a04047c10 */ /* 0x004fe4000ff5e0ff */
[----:B------:R-:W-:-:S03]  /*01b0*/  IADD3.X R3, PT, PT, RZ, UR9, R8, P0, P1 ;  /* 0x00000009ff037c10 */ /* 0x000fc600087e2408 */
[----:B------:R-:W-:Y:S02]  /*01c0*/  IMAD.X R5, RZ, RZ, UR11, P2 ;  /* 0x0000000bff057e24 */ /* 0x000fe400090e06ff */
[----:B------:R-:W2:Y:S04]  /*01d0*/  LDG.E.U8.CONSTANT R2, desc[UR6][R2.64] ;  /* 0x0000000602027981 */ /* 0x000ea8000c1e9100 */
[----:B------:R-:W2:Y:S02]  /*01e0*/  LDG.E.U8.CONSTANT R5, desc[UR6][R4.64] ;  /* 0x0000000604057981 */ /* 0x000ea4000c1e9100 */
[----:B--2---:R-:W-:-:S13]  /*01f0*/  ISETP.NE.AND P0, PT, R2, R5, PT ;  /* 0x000000050200720c */ /* 0x004fda0003f05270 */
[----:B------:R-:W-:Y:S05]  /*0200*/  @P0 BREAK.RELIABLE B1 ;  /* 0x0000000000010942 */ /* 0x000fea0003800100 */
[----:B------:R-:W-:Y:S05]  /*0210*/  @P0 BRA `(.L_x_3) ;  /* 0x0000000000300947 */ /* 0x000fea0003800000 */
[----:B------:R-:W-:-:S05]  /*0220*/  VIADD R6, R6, 0x1 ;  /* 0x0000000106067836 */ /* 0x000fca0000000000 */
[----:B------:R-:W-:-:S13]  /*0230*/  ISETP.NE.AND P0, PT, R6, R9, PT ;  /* 0x000000090600720c */ /* 0x000fda0003f05270 */
[----:B------:R-:W-:Y:S05]  /*0240*/  @P0 BRA `(.L_x_4) ;  /* 0xfffffffc00cc0947 */ /* 0x000fea000383ffff */
[----:B------:R-:W-:Y:S05]  /*0250*/  BSYNC.RELIABLE B1 ;  /* 0x0000000000017941 */ /* 0x000fea0003800100 */
.L_x_2:
[----:B------:R-:W0:Y:S01]  /*0260*/  S2R R4, SR_LANEID ;  /* 0x0000000000047919 */ /* 0x000e220000000000 */
[----:B------:R-:W1:Y:S01]  /*0270*/  LDC.64 R2, c[0x0][0x3a0] ;  /* 0x0000e800ff027b82 */ /* 0x000e620000000a00 */
[----:B------:R-:W-:Y:S02]  /*0280*/  VOTEU.ANY UR4, UPT, PT ;  /* 0x0000000000047886 */ /* 0x000fe400038e0100 */
[----:B------:R-:W-:Y:S02]  /*0290*/  UFLO.U32 UR5, UR4 ;  /* 0x00000004000572bd */ /* 0x000fe400080e0000 */
[----:B------:R-:W2:Y:S01]  /*02a0*/  POPC R5, UR4 ;  /* 0x0000000400057d09 */ /* 0x000ea20008000000 */
[----:B-1----:R-:W-:-:S03]  /*02b0*/  IMAD.WIDE.U32 R2, R7, 0x4, R2 ;  /* 0x0000000407027825 */ /* 0x002fc600078e0002 */
[----:B0-----:R-:W-:-:S13]  /*02c0*/  ISETP.EQ.U32.AND P0, PT, R4, UR5, PT ;  /* 0x0000000504007c0c */ /* 0x001fda000bf02070 */
[----:B--2---:R0:W-:Y:S02]  /*02d0*/  @P0 REDG.E.ADD.STRONG.GPU desc[UR6][R2.64], R5 ;  /* 0x000000050200098e */ /* 0x0041e4000c12e106 */
.L_x_3:
[----:B------:R-:W-:Y:S05]  /*02e0*/  BSYNC.RECONVERGENT B0 ;  /* 0x0000000000007941 */ /* 0x000fea0003800200 */
.L_x_1:
[----:B------:R-:W-:Y:S05]  /*02f0*/  WARPSYNC.ALL ;  /* 0x0000000000007948 */ /* 0x000fea0003800000 */
[----:B------:R-:W1:Y:S01]  /*0300*/  LDCU UR4, c[0x0][0x398] ;  /* 0x00007300ff0477ac */ /* 0x000e620008000800 */
[----:B------:R-:W-:-:S05]  /*0310*/  VIADD R7, R7, 0x1 ;  /* 0x0000000107077836 */ /* 0x000fca0000000000 */
[----:B-1----:R-:W-:-:S13]  /*0320*/  ISETP.NE.AND P0, PT, R7, UR4, PT ;  /* 0x0000000407007c0c */ /* 0x002fda000bf05270 */
[----:B------:R-:W-:Y:S05]  /*0330*/  @!P0 EXIT ;  /* 0x000000000000894d */ /* 0x000fea0003800000 */
[----:B------:R-:W-:Y:S05]  /*0340*/  BRA `(.L_x_5) ;  /* 0xfffffffc00747947 */ /* 0x000fea000383ffff */
.L_x_0:
[C---:B------:R-:W-:Y:S01]  /*0350*/  ISETP.GE.U32.AND P1, PT, R2.reuse, 0x4, PT ;  /* 0x000000040200780c */ /* 0x040fe20003f26070 */
[----:B------:R-:W-:Y:S01]  /*0360*/  IMAD.MOV.U32 R5, RZ, RZ, RZ ;  /* 0x000000ffff057224 */ /* 0x000fe200078e00ff */
[----:B------:R-:W-:-:S04]  /*0370*/  LOP3.LUT R0, R2, 0x3, RZ, 0xc0, !PT ;  /* 0x0000000302007812 */ /* 0x000fc800078ec0ff */
[----:B------:R-:W-:-:S07]  /*0380*/  ISETP.NE.AND P0, PT, R0, RZ, PT ;  /* 0x000000ff0000720c */ /* 0x000fce0003f05270 */
[----:B------:R-:W-:Y:S06]  /*0390*/  @!P1 BRA `(.L_x_6) ;  /* 0x00000000005c9947 */ /* 0x000fec0003800000 */
[----:B------:R-:W0:Y:S01]  /*03a0*/  LDCU.64 UR4, c[0x0][0x3a0] ;  /* 0x00007400ff0477ac */ /* 0x000e220008000a00 */
[----:B------:R-:W1:Y:S01]  /*03b0*/  S2R R8, SR_LANEID ;  /* 0x0000000000087919 */ /* 0x000e620000000000 */
[----:B------:R-:W-:-:S05]  /*03c0*/  LOP3.LUT R5, R2, 0x7ffffffc, RZ, 0xc0, !PT ;  /* 0x7ffffffc02057812 */ /* 0x000fca00078ec0ff */
[----:B------:R-:W-:Y:S01]  /*03d0*/  IMAD.MOV R4, RZ, RZ, -R5 ;  /* 0x000000ffff047224 */ /* 0x000fe200078e0a05 */
[----:B0-----:R-:W-:-:S04]  /*03e0*/  UIADD3 UR4, UP0, UPT, UR4, 0x8, URZ ;  /* 0x0000000804047890 */ /* 0x001fc8000ff1e0ff */
[----:B------:R-:W-:Y:S02]  /*03f0*/  UIADD3.X UR5, UPT, UPT, URZ, UR5, URZ, UP0, !UPT ;  /* 0x00000005ff057290 */ /* 0x000fe400087fe4ff */
[----:B------:R-:W-:-:S04]  /*0400*/  IMAD.U32 R6, RZ, RZ, UR4 ;  /* 0x00000004ff067e24 */ /* 0x000fc8000f8e00ff */
[----:B------:R-:W-:-:S07]  /*0410*/  MOV R9, UR5 ;  /* 0x0000000500097c02 */ /* 0x000fce0008000f00 */
.L_x_7:
[----:B------:R-:W-:Y:S01]  /*0420*/  VOTEU.ANY UR4, UPT, PT ;  /* 0x0000000000047886 */ /* 0x000fe200038e0100 */
[----:B------:R-:W-:Y:S01]  /*0430*/  IMAD.MOV.U32 R2, RZ, RZ, R6 ;  /* 0x000000ffff027224 */ /* 0x000fe200078e0006 */
[----:B------:R-:W-:Y:S02]  /*0440*/  UFLO.U32 UR5, UR4 ;  /* 0x00000004000572bd */ /* 0x000fe400080e0000 */
[----:B------:R-:W0:Y:S01]  /*0450*/  POPC R7, UR4 ;  /* 0x0000000400077d09 */ /* 0x000e220008000000 */
[----:B------:R-:W-:-:S03]  /*0460*/  IMAD.MOV.U32 R3, RZ, RZ, R9 ;  /* 0x000000ffff037224 */ /* 0x000fc600078e0009 */
[----:B-1----:R-:W-:Y:S01]  /*0470*/  ISETP.EQ.U32.AND P1, PT, R8, UR5, PT ;  /* 0x0000000508007c0c */ /* 0x002fe2000bf22070 */
[----:B------:R-:W-:-:S12]  /*0480*/  VIADD R4, R4, 0x4 ;  /* 0x0000000404047836 */ /* 0x000fd80000000000 */
[----:B0-----:R0:W-:Y:S04]  /*0490*/  @P1 REDG.E.ADD.STRONG.GPU desc[UR6][R2.64+-0x8], R7 ;  /* 0xfffff8070200198e */ /* 0x0011e8000c12e106 */
[----:B------:R0:W-:Y:S04]  /*04a0*/  @P1 REDG.E.ADD.STRONG.GPU desc[UR6][R2.64+-0x4], R7 ;  /* 0xfffffc070200198e */ /* 0x0001e8000c12e106 */
[----:B------:R0:W-:Y:S04]  /*04b0*/  @P1 REDG.E.ADD.STRONG.GPU desc[UR6][R2.64], R7 ;  /* 0x000000070200198e */ /* 0x0001e8000c12e106 */
[----:B------:R0:W-:Y:S01]  /*04c0*/  @P1 REDG.E.ADD.STRONG.GPU desc[UR6][R2.64+0x4], R7 ;  /* 0x000004070200198e */ /* 0x0001e2000c12e106 */
[----:B------:R-:W-:-:S02]  /*04d0*/  ISETP.NE.AND P1, PT, R4, RZ, PT ;  /* 0x000000ff0400720c */ /* 0x000fc40003f25270 */
[----:B------:R-:W-:-:S05]  /*04e0*/  IADD3 R6, P2, PT, R2, 0x10, RZ ;  /* 0x0000001002067810 */ /* 0x000fca0007f5e0ff */
[----:B------:R-:W-:-:S06]  /*04f0*/  IMAD.X R9, RZ, RZ, R3, P2 ;  /* 0x000000ffff097224 */ /* 0x000fcc00010e0603 */
[----:B0-----:R-:W-:Y:S05]  /*0500*/  @P1 BRA `(.L_x_7) ;  /* 0xfffffffc00c41947 */ /* 0x001fea000383ffff */
.L_x_6:
[----:B------:R-:W-:Y:S05]  /*0510*/  @!P0 EXIT ;  /* 0x000000000000894d */ /* 0x000fea0003800000 */
[----:B------:R-:W0:Y:S01]  /*0520*/  LDC.64 R2, c[0x0][0x3a0] ;  /* 0x0000e800ff027b82 */ /* 0x000e220000000a00 */
[----:B------:R-:W1:Y:S01]  /*0530*/  S2R R4, SR_LANEID ;  /* 0x0000000000047919 */ /* 0x000e620000000000 */
[----:B------:R-:W-:Y:S01]  /*0540*/  IADD3 R0, PT, PT, -R0, RZ, RZ ;  /* 0x000000ff00007210 */ /* 0x000fe20007ffe1ff */
[----:B01----:R-:W-:-:S07]  /*0550*/  IMAD.WIDE.U32 R2, R5, 0x4, R2 ;  /* 0x0000000405027825 */ /* 0x003fce00078e0002 */
.L_x_8:
[----:B------:R-:W-:Y:S02]  /*0560*/  VOTEU.ANY UR4, UPT, PT ;  /* 0x0000000000047886 */ /* 0x000fe400038e0100 */
[----:B------:R-:W-:Y:S02]  /*0570*/  UFLO.U32 UR5, UR4 ;  /* 0x00000004000572bd */ /* 0x000fe400080e0000 */
[----:B------:R-:W0:Y:S04]  /*0580*/  POPC R5, UR4 ;  /* 0x0000000400057d09 */ /* 0x000e280008000000 */
[----:B------:R-:W-:Y:S01]  /*0590*/  ISETP.EQ.U32.AND P0, PT, R4, UR5, PT ;  /* 0x0000000504007c0c */ /* 0x000fe2000bf02070 */
[----:B------:R-:W-:-:S12]  /*05a0*/  VIADD R0, R0, 0x1 ;  /* 0x0000000100007836 */ /* 0x000fd80000000000 */
[----:B0-----:R0:W-:Y:S01]  /*05b0*/  @P0 REDG.E.ADD.STRONG.GPU desc[UR6][R2.64], R5 ;  /* 0x000000050200098e */ /* 0x0011e2000c12e106 */
[----:B------:R-:W-:Y:S02]  /*05c0*/  ISETP.NE.AND P0, PT, R0, RZ, PT ;  /* 0x000000ff0000720c */ /* 0x000fe40003f05270 */
[----:B0-----:R-:W-:-:S05]  /*05d0*/  IADD3 R2, P1, PT, R2, 0x4, RZ ;  /* 0x0000000402027810 */ /* 0x001fca0007f3e0ff */
[----:B------:R-:W-:-:S06]  /*05e0*/  IMAD.X R3, RZ, RZ, R3, P1 ;  /* 0x000000ffff037224 */ /* 0x000fcc00008e0603 */
[----:B------:R-:W-:Y:S05]  /*05f0*/  @P0 BRA `(.L_x_8) ;  /* 0xfffffffc00d80947 */ /* 0x000fea000383ffff */
[----:B------:R-:W-:Y:S05]  /*0600*/  EXIT ;  /* 0x000000000000794d */ /* 0x000fea0003800000 */
.L_x_9:
[----:B------:R-:W-:-:S00]  /*0610*/  BRA `(.L_x_9) ;  /* 0xfffffffc00fc7947 */ /* 0x000fc0000383ffff */
[----:B------:R-:W-:-:S00]  /*0620*/  NOP ;  /* 0x0000000000007918 */ /* 0x000fc00000000000 */
        /* <DEDUP_REMOVED lines=13> */
.L_x_13:


//--------------------- .text._Z12searchKernelPKciiS0_Pi --------------------------
	.section	.text._Z12searchKernelPKciiS0_Pi,"ax",@progbits
	.align	128
        .global         _Z12searchKernelPKciiS0_Pi
        .type           _Z12searchKernelPKciiS0_Pi,@function
        .size           _Z12searchKernelPKciiS0_Pi,(.L_x_14 - _Z12searchKernelPKciiS0_Pi)
        .other          _Z12searchKernelPKciiS0_Pi,@"STO_CUDA_ENTRY STV_DEFAULT"
_Z12searchKernelPKciiS0_Pi:
.text._Z12searchKernelPKciiS0_Pi:
        /* <DEDUP_REMOVED lines=8> */
[----:B------:R-:W0:Y:S01]  /*0080*/  LDCU UR4, c[0x0][0x388] ;  /* 0x00007100ff0477ac */ /* 0x000e220008000800 */
[----:B------:R-:W1:Y:S01]  /*0090*/  LDCU.64 UR6, c[0x0][0x358] ;  /* 0x00006b00ff0677ac */ /* 0x000e620008000a00 */
[----:B0-----:R-:W-:Y:S02]  /*00a0*/  UISETP.GE.AND UP0, UPT, UR4, 0x1, UPT ;  /* 0x000000010400788c */ /* 0x001fe4000bf06270 */
[----:B------:R-:W-:-:S07]  /*00b0*/  IMAD R7, R0, UR4, RZ ;  /* 0x0000000400077c24 */ /* 0x000fce000f8e02ff */
[----:B-1----:R-:W-:Y:S05]  /*00c0*/  BRA.U !UP0, `(.L_x_10) ;  /* 0x0000000108487547 */ /* 0x002fea000b800000 */
[----:B------:R-:W0:Y:S01]  /*00d0*/  LDC.64 R8, c[0x0][0x380] ;  /* 0x0000e000ff087b82 */ /* 0x000e220000000a00 */
[----:B------:R-:W-:Y:S01]  /*00e0*/  SHF.R.S32.HI R0, RZ, 0x1f, R7 ;  /* 0x0000001fff007819 */ /* 0x000fe20000011407 */
[----:B------:R-:W1:Y:S01]  /*00f0*/  LDCU UR9, c[0x0][0x388] ;  /* 0x00007100ff0977ac */ /* 0x000e620008000800 */
[----:B------:R-:W2:Y:S01]  /*0100*/  LDCU.64 UR10, c[0x0][0x390] ;  /* 0x00007200ff0a77ac */ /* 0x000ea20008000a00 */
[----:B------:R-:W-:-:S05]  /*0110*/  UMOV UR4, URZ ;  /* 0x000000ff00047c82 */ /* 0x000fca0008000000 */
.L_x_11:
[----:B--2---:R-:W-:Y:S02]  /*0120*/  UIADD3 UR5, UP0, UPT, UR4, UR10, URZ ;  /* 0x0000000a04057290 */ /* 0x004fe4000ff1e0ff */
[----:B0-----:R-:W-:Y:S02]  /*0130*/  IADD3 R2, P0, P1, R8, UR4, R7 ;  /* 0x0000000408027c10 */ /* 0x001fe4000f91e007 */
[----:B------:R-:W-:Y:S02]  /*0140*/  UIADD3.X UR8, UPT, UPT, URZ, UR11, URZ, UP0, !UPT ;  /* 0x0000000bff087290 */ /* 0x000fe400087fe4ff */
[----:B------:R-:W-:Y:S01]  /*0150*/  IADD3.X R3, PT, PT, RZ, R9, R0, P0, P1 ;  /* 0x00000009ff037210 */ /* 0x000fe200007e2400 */
[----:B------:R-:W-:-:S03]  /*0160*/  IMAD.U32 R4, RZ, RZ, UR5 ;  /* 0x00000005ff047e24 */ /* 0x000fc6000f8e00ff */
[----:B------:R-:W-:Y:S01]  /*0170*/  IMAD.U32 R5, RZ, RZ, UR8 ;  /* 0x00000008ff057e24 */ /* 0x000fe2000f8e00ff */
[----:B------:R-:W2:Y:S05]  /*0180*/  LDG.E.U8.CONSTANT R2, desc[UR6][R2.64] ;  /* 0x0000000602027981 */ /* 0x000eaa000c1e9100 */
[----:B------:R-:W2:Y:S01]  /*0190*/  LDG.E.U8.CONSTANT R5, desc[UR6][R4.64] ;  /* 0x0000000604057981 */ /* 0x000ea2000c1e9100 */
[----:B------:R-:W-:-:S04]  /*01a0*/  UIADD3 UR4, UPT, UPT, UR4, 0x1, URZ ;  /* 0x0000000104047890 */ /* 0x000fc8000fffe0ff */
[----:B-1----:R-:W-:Y:S01]  /*01b0*/  UISETP.NE.AND UP0, UPT, UR4, UR9, UPT ;  /* 0x000000090400728c */ /* 0x002fe2000bf05270 */
[----:B--2---:R-:W-:-:S13]  /*01c0*/  ISETP.NE.AND P0, PT, R2, R5, PT ;  /* 0x000000050200720c */ /* 0x004fda0003f05270 */
[----:B------:R-:W-:Y:S05]  /*01d0*/  @P0 EXIT ;  /* 0x000000000000094d */ /* 0x000fea0003800000 */
[----:B------:R-:W-:Y:S05]  /*01e0*/  BRA.U UP0, `(.L_x_11) ;  /* 0xfffffffd00cc7547 */ /* 0x000fea000b83ffff */
.L_x_10:
[----:B------:R-:W0:Y:S01]  /*01f0*/  S2R R0, SR_LANEID ;  /* 0x0000000000007919 */ /* 0x000e220000000000 */
[----:B------:R-:W1:Y:S01]  /*0200*/  LDC.64 R2, c[0x0][0x398] ;  /* 0x0000e600ff027b82 */ /* 0x000e620000000a00 */
[----:B------:R-:W-:Y:S02]  /*0210*/  VOTEU.ANY UR5, UPT, PT ;  /* 0x0000000000057886 */ /* 0x000fe400038e0100 */
[----:B------:R-:W-:Y:S02]  /*0220*/  UFLO.U32 UR8, UR5 ;  /* 0x00000005000872bd */ /* 0x000fe400080e0000 */
[----:B------:R-:W1:Y:S04]  /*0230*/  POPC R5, UR5 ;  /* 0x0000000500057d09 */ /* 0x000e680008000000 */
[----:B0-----:R-:W-:-:S13]  /*0240*/  ISETP.EQ.U32.AND P0, PT, R0, UR8, PT ;  /* 0x0000000800007c0c */ /* 0x001fda000bf02070 */
[----:B-1----:R-:W-:Y:S01]  /*0250*/  @P0 REDG.E.ADD.STRONG.GPU desc[UR6][R2.64], R5 ;  /* 0x000000050200098e */ /* 0x002fe2000c12e106 */
[----:B------:R-:W-:Y:S05]  /*0260*/  EXIT ;  /* 0x000000000000794d */ /* 0x000fea0003800000 */
.L_x_12:
        /* <DEDUP_REMOVED lines=9> */
.L_x_14:


//--------------------- .nv.shared.reserved.0     --------------------------
	.section	.nv.shared.reserved.0,"aw",@nobits
	.weak		__nv_reservedSMEM_offset_0_alias
	.size		__nv_reservedSMEM_offset_0_alias, 0, 64
	.other		__nv_reservedSMEM_offset_0_alias,@"STO_CUDA_RESERVED_SHARED STV_DEFAULT"
__nv_reservedSMEM_offset_0_alias:
	.zero		0
	.zero		64


//--------------------- .nv.constant0._Z17searchKernelMultiPKciiS0_iPi --------------------------
	.section	.nv.constant0._Z17searchKernelMultiPKciiS0_iPi,"a",@progbits
	.sectionflags	@""
	.align	4
.nv.constant0._Z17searchKernelMultiPKciiS0_iPi:
	.zero		936


//--------------------- .nv.constant0._Z12searchKernelPKciiS0_Pi --------------------------
	.section	.nv.constant0._Z12searchKernelPKciiS0_Pi,"a",@progbits
	.sectionflags	@""
	.align	4
.nv.constant0._Z12searchKernelPKciiS0_Pi:
	.zero		928


//--------------------- SYMBOLS --------------------------

	.type		.nv.reservedSmem.offset0,@object
	.size		.nv.reservedSmem.offset0,0x4
